//
// Generated by NVIDIA NVVM Compiler
//
// Compiler Build ID: CL-36424714
// Cuda compilation tools, release 13.0, V13.0.88
// Based on NVVM 20.0.0
//

.version 9.0
.target sm_100
.address_size 64

	// .globl	_Z4initIdEvR13ManagedVectorIT_E
// _ZZ3dotIdEvR13ManagedVectorIT_ERKS2_S5_E5cache has been demoted

.visible .entry _Z4initIdEvR13ManagedVectorIT_E(
	.param .u64 .ptr .align 1 _Z4initIdEvR13ManagedVectorIT_E_param_0
)
{
	.reg .pred 	%p<3>;
	.reg .b32 	%r<7>;
	.reg .b64 	%rd<14>;

	ld.param.u64 	%rd7, [_Z4initIdEvR13ManagedVectorIT_E_param_0];
	cvta.to.global.u64 	%rd1, %rd7;
	mov.u32 	%r2, %tid.x;
	mov.u32 	%r3, %ctaid.x;
	mov.u32 	%r4, %ntid.x;
	mad.lo.s32 	%r5, %r3, %r4, %r2;
	cvt.u64.u32 	%rd13, %r5;
	mov.u32 	%r6, %nctaid.x;
	mul.lo.s32 	%r1, %r4, %r6;
	ld.global.u64 	%rd3, [%rd1+8];
	setp.le.u64 	%p1, %rd3, %rd13;
	@%p1 bra 	$L__BB0_3;
	cvt.u64.u32 	%rd4, %r1;
$L__BB0_2:
	ld.global.u64 	%rd8, [%rd1];
	cvta.to.global.u64 	%rd9, %rd8;
	shl.b64 	%rd10, %rd13, 3;
	add.s64 	%rd11, %rd9, %rd10;
	mov.b64 	%rd12, 4607182418800017408;
	st.global.u64 	[%rd11], %rd12;
	add.s64 	%rd13, %rd13, %rd4;
	setp.lt.u64 	%p2, %rd13, %rd3;
	@%p2 bra 	$L__BB0_2;
$L__BB0_3:
	ret;

}
	// .globl	_Z3dotIdEvR13ManagedVectorIT_ERKS2_S5_
.visible .entry _Z3dotIdEvR13ManagedVectorIT_ERKS2_S5_(
	.param .u64 .ptr .align 1 _Z3dotIdEvR13ManagedVectorIT_ERKS2_S5__param_0,
	.param .u64 .ptr .align 1 _Z3dotIdEvR13ManagedVectorIT_ERKS2_S5__param_1,
	.param .u64 .ptr .align 1 _Z3dotIdEvR13ManagedVectorIT_ERKS2_S5__param_2
)
{
	.reg .pred 	%p<7>;
	.reg .b32 	%r<16>;
	.reg .b64 	%rd<29>;
	.reg .b64 	%fd<15>;
	// demoted variable
	.shared .align 8 .b8 _ZZ3dotIdEvR13ManagedVectorIT_ERKS2_S5_E5cache[8192];
	ld.param.u64 	%rd11, [_Z3dotIdEvR13ManagedVectorIT_ERKS2_S5__param_0];
	ld.param.u64 	%rd13, [_Z3dotIdEvR13ManagedVectorIT_ERKS2_S5__param_1];
	ld.param.u64 	%rd12, [_Z3dotIdEvR13ManagedVectorIT_ERKS2_S5__param_2];
	cvta.to.global.u64 	%rd1, %rd13;
	mov.u32 	%r4, %tid.x;
	mov.u32 	%r1, %ctaid.x;
	mov.u32 	%r2, %ntid.x;
	mad.lo.s32 	%r5, %r1, %r2, %r4;
	cvt.u64.u32 	%rd27, %r5;
	cvt.u64.u32 	%rd3, %r4;
	ld.global.u64 	%rd4, [%rd1+8];
	setp.le.u64 	%p1, %rd4, %rd27;
	mov.f64 	%fd14, 0d0000000000000000;
	@%p1 bra 	$L__BB1_3;
	cvta.to.global.u64 	%rd14, %rd12;
	ld.global.u64 	%rd15, [%rd1];
	cvta.to.global.u64 	%rd16, %rd15;
	shl.b64 	%rd17, %rd27, 3;
	add.s64 	%rd18, %rd16, %rd17;
	ld.global.f64 	%fd7, [%rd18];
	ld.global.u64 	%rd19, [%rd14];
	cvta.to.global.u64 	%rd20, %rd19;
	add.s64 	%rd21, %rd20, %rd17;
	ld.global.f64 	%fd8, [%rd21];
	mul.f64 	%fd1, %fd7, %fd8;
	mov.u32 	%r6, %nctaid.x;
	mul.lo.s32 	%r7, %r2, %r6;
	cvt.u64.u32 	%rd5, %r7;
	mov.f64 	%fd14, 0d0000000000000000;
$L__BB1_2:
	add.f64 	%fd14, %fd14, %fd1;
	add.s64 	%rd27, %rd27, %rd5;
	setp.lt.u64 	%p2, %rd27, %rd4;
	@%p2 bra 	$L__BB1_2;
$L__BB1_3:
	cvt.u32.u64 	%r8, %rd3;
	shl.b32 	%r9, %r8, 3;
	mov.u32 	%r10, _ZZ3dotIdEvR13ManagedVectorIT_ERKS2_S5_E5cache;
	add.s32 	%r3, %r10, %r9;
	st.shared.f64 	[%r3], %fd14;
	bar.sync 	0;
	setp.lt.u32 	%p3, %r2, 2;
	@%p3 bra 	$L__BB1_8;
	shr.u32 	%r11, %r2, 1;
	cvt.u64.u32 	%rd28, %r11;
$L__BB1_5:
	setp.le.u64 	%p4, %rd28, %rd3;
	@%p4 bra 	$L__BB1_7;
	cvt.u32.u64 	%r12, %rd28;
	shl.b32 	%r13, %r12, 3;
	add.s32 	%r14, %r3, %r13;
	ld.shared.f64 	%fd9, [%r14];
	ld.shared.f64 	%fd10, [%r3];
	add.f64 	%fd11, %fd9, %fd10;
	st.shared.f64 	[%r3], %fd11;
$L__BB1_7:
	bar.sync 	0;
	shr.u64 	%rd10, %rd28, 1;
	setp.gt.u64 	%p5, %rd28, 1;
	mov.u64 	%rd28, %rd10;
	@%p5 bra 	$L__BB1_5;
$L__BB1_8:
	setp.ne.s32 	%p6, %r8, 0;
	@%p6 bra 	$L__BB1_10;
	ld.shared.f64 	%fd12, [_ZZ3dotIdEvR13ManagedVectorIT_ERKS2_S5_E5cache];
	cvta.to.global.u64 	%rd22, %rd11;
	ld.global.u64 	%rd23, [%rd22];
	cvta.to.global.u64 	%rd24, %rd23;
	mul.wide.u32 	%rd25, %r1, 8;
	add.s64 	%rd26, %rd24, %rd25;
	st.global.f64 	[%rd26], %fd12;
$L__BB1_10:
	ret;

}


// ===== COMPILED SASS (sm_100) =====

	.target	sm_100

	.elftype	@"ET_EXEC"


//--------------------- .note.nv.tkinfo           --------------------------
	.section	.note.nv.tkinfo,"",@"SHT_NOTE"
	.sectionflags	@"SHF_NOTE_NV_TKINFO"
	.tkinfo
        /*0018*/ 	.word	0x00000002
        /*0030*/ 	.string	""
        /*0030*/ 	.string	"ptxas"
        /*0030*/ 	.string	"Cuda compilation tools, release 13.0, V13.0.88"
        /*0030*/ 	.string	"Build cuda_13.0.r13.0/compiler.36424714_0"
        /*0030*/ 	.string	"-arch sm_100 -m 64 "



//--------------------- .note.nv.cuinfo           --------------------------
	.section	.note.nv.cuinfo,"",@"SHT_NOTE"
	.sectionflags	@"SHF_NOTE_NV_CUINFO"
        /*0018*/ 	.short	0x0002
        /*001a*/ 	.short	0x0064
        /*001c*/ 	.short	0x0082
	.zero		2


//--------------------- .nv.info                  --------------------------
	.section	.nv.info,"",@"SHT_CUDA_INFO"
	.align	4


	//----- nvinfo : EIATTR_REGCOUNT
	.align		4
        /*0000*/ 	.byte	0x04, 0x2f
        /*0002*/ 	.short	(.L_1 - .L_0)
	.align		4
.L_0:
        /*0004*/ 	.word	index@(_Z4initIdEvR13ManagedVectorIT_E)
        /*0008*/ 	.word	0x00000010


	//----- nvinfo : EIATTR_FRAME_SIZE
	.align		4
.L_1:
        /*000c*/ 	.byte	0x04, 0x11
        /*000e*/ 	.short	(.L_3 - .L_2)
	.align		4
.L_2:
        /*0010*/ 	.word	index@(_Z4initIdEvR13ManagedVectorIT_E)
        /*0014*/ 	.word	0x00000000


	//----- nvinfo : EIATTR_REGCOUNT
	.align		4
.L_3:
        /*0018*/ 	.byte	0x04, 0x2f
        /*001a*/ 	.short	(.L_5 - .L_4)
	.align		4
.L_4:
        /*001c*/ 	.word	index@(_Z3dotIdEvR13ManagedVectorIT_ERKS2_S5_)
        /*0020*/ 	.word	0x00000016


	//----- nvinfo : EIATTR_FRAME_SIZE
	.align		4
.L_5:
        /*0024*/ 	.byte	0x04, 0x11
        /*0026*/ 	.short	(.L_7 - .L_6)
	.align		4
.L_6:
        /*0028*/ 	.word	index@(_Z3dotIdEvR13ManagedVectorIT_ERKS2_S5_)
        /*002c*/ 	.word	0x00000000


	//----- nvinfo : EIATTR_MIN_STACK_SIZE
	.align		4
.L_7:
        /*0030*/ 	.byte	0x04, 0x12
        /*0032*/ 	.short	(.L_9 - .L_8)
	.align		4
.L_8:
        /*0034*/ 	.word	index@(_Z3dotIdEvR13ManagedVectorIT_ERKS2_S5_)
        /*0038*/ 	.word	0x00000000


	//----- nvinfo : EIATTR_MIN_STACK_SIZE
	.align		4
.L_9:
        /*003c*/ 	.byte	0x04, 0x12
        /*003e*/ 	.short	(.L_11 - .L_10)
	.align		4
.L_10:
        /*0040*/ 	.word	index@(_Z4initIdEvR13ManagedVectorIT_E)
        /*0044*/ 	.word	0x00000000
.L_11:


//--------------------- .nv.compat                --------------------------
	.section	.nv.compat,"",@"SHT_CUDA_COMPAT_INFO"
	.align	4
        /*0000*/ 	.byte	0x02, 0x09, 0x00, 0x00, 0x02, 0x02, 0x01, 0x00, 0x02, 0x05, 0x05, 0x00, 0x03, 0x07, 0x01, 0x01
        /*0010*/ 	.byte	0x02, 0x03, 0x00, 0x00, 0x02, 0x06, 0x01, 0x00, 0x04, 0x0b, 0x08, 0x00, 0x01, 0x00, 0x00, 0x00
        /*0020*/ 	.byte	0x00, 0x00, 0x00, 0x00


//--------------------- .nv.info._Z3dotIdEvR13ManagedVectorIT_ERKS2_S5_ --------------------------
	.section	.nv.info._Z3dotIdEvR13ManagedVectorIT_ERKS2_S5_,"",@"SHT_CUDA_INFO"
	.sectionflags	@""
	.align	4


	//----- nvinfo : EIATTR_CUDA_API_VERSION
	.align		4
        /*0000*/ 	.byte	0x04, 0x37
        /*0002*/ 	.short	(.L_13 - .L_12)
.L_12:
        /*0004*/ 	.word	0x00000082


	//----- nvinfo : EIATTR_KPARAM_INFO
	.align		4
.L_13:
        /*0008*/ 	.byte	0x04, 0x17
        /*000a*/ 	.short	(.L_15 - .L_14)
.L_14:
        /*000c*/ 	.word	0x00000000
        /*0010*/ 	.short	0x0002
        /*0012*/ 	.short	0x0010
        /*0014*/ 	.byte	0x00, 0xf5, 0x21, 0x00


	//----- nvinfo : EIATTR_KPARAM_INFO
	.align		4
.L_15:
        /*0018*/ 	.byte	0x04, 0x17
        /*001a*/ 	.short	(.L_17 - .L_16)
.L_16:
        /*001c*/ 	.word	0x00000000
        /*0020*/ 	.short	0x0001
        /*0022*/ 	.short	0x0008
        /*0024*/ 	.byte	0x00, 0xf5, 0x21, 0x00


	//----- nvinfo : EIATTR_KPARAM_INFO
	.align		4
.L_17:
        /*0028*/ 	.byte	0x04, 0x17
        /*002a*/ 	.short	(.L_19 - .L_18)
.L_18:
        /*002c*/ 	.word	0x00000000
        /*0030*/ 	.short	0x0000
        /*0032*/ 	.short	0x0000
        /*0034*/ 	.byte	0x00, 0xf5, 0x21, 0x00


	//----- nvinfo : EIATTR_SPARSE_MMA_MASK
	.align		4
.L_19:
        /*0038*/ 	.byte	0x03, 0x50
        /*003a*/ 	.short	0x0000


	//----- nvinfo : EIATTR_MAXREG_COUNT
	.align		4
        /*003c*/ 	.byte	0x03, 0x1b
        /*003e*/ 	.short	0x00ff


	//----- nvinfo : EIATTR_NUM_BARRIERS
	.align		4
        /*0040*/ 	.byte	0x02, 0x4c
        /*0042*/ 	.byte	0x01
	.zero		1


	//----- nvinfo : EIATTR_MERCURY_ISA_VERSION
	.align		4
        /*0044*/ 	.byte	0x03, 0x5f
        /*0046*/ 	.short	0x0101


	//----- nvinfo : EIATTR_VRC_CTA_INIT_COUNT
	.align		4
        /*0048*/ 	.byte	0x02, 0x4a
	.zero		1
	.zero		1


	//----- nvinfo : EIATTR_EXIT_INSTR_OFFSETS
	.align		4
        /*004c*/ 	.byte	0x04, 0x1c
        /*004e*/ 	.short	(.L_21 - .L_20)


	//   ....[0]....
.L_20:
        /*0050*/ 	.word	0x00000400


	//   ....[1]....
        /*0054*/ 	.word	0x00000490


	//----- nvinfo : EIATTR_CRS_STACK_SIZE
	.align		4
.L_21:
        /*0058*/ 	.byte	0x04, 0x1e
        /*005a*/ 	.short	(.L_23 - .L_22)
.L_22:
        /*005c*/ 	.word	0x00000000


	//----- nvinfo : EIATTR_CBANK_PARAM_SIZE
	.align		4
.L_23:
        /*0060*/ 	.byte	0x03, 0x19
        /*0062*/ 	.short	0x0018


	//----- nvinfo : EIATTR_PARAM_CBANK
	.align		4
        /*0064*/ 	.byte	0x04, 0x0a
        /*0066*/ 	.short	(.L_25 - .L_24)
	.align		4
.L_24:
        /*0068*/ 	.word	index@(.nv.constant0._Z3dotIdEvR13ManagedVectorIT_ERKS2_S5_)
        /*006c*/ 	.short	0x0380
        /*006e*/ 	.short	0x0018


	//----- nvinfo : EIATTR_SW_WAR
	.align		4
.L_25:
        /*0070*/ 	.byte	0x04, 0x36
        /*0072*/ 	.short	(.L_27 - .L_26)
.L_26:
        /*0074*/ 	.word	0x00000008
.L_27:


//--------------------- .nv.info._Z4initIdEvR13ManagedVectorIT_E --------------------------
	.section	.nv.info._Z4initIdEvR13ManagedVectorIT_E,"",@"SHT_CUDA_INFO"
	.sectionflags	@""
	.align	4


	//----- nvinfo : EIATTR_CUDA_API_VERSION
	.align		4
        /*0000*/ 	.byte	0x04, 0x37
        /*0002*/ 	.short	(.L_29 - .L_28)
.L_28:
        /*0004*/ 	.word	0x00000082


	//----- nvinfo : EIATTR_KPARAM_INFO
	.align		4
.L_29:
        /*0008*/ 	.byte	0x04, 0x17
        /*000a*/ 	.short	(.L_31 - .L_30)
.L_30:
        /*000c*/ 	.word	0x00000000
        /*0010*/ 	.short	0x0000
        /*0012*/ 	.short	0x0000
        /*0014*/ 	.byte	0x00, 0xf5, 0x21, 0x00


	//----- nvinfo : EIATTR_SPARSE_MMA_MASK
	.align		4
.L_31:
        /*0018*/ 	.byte	0x03, 0x50
        /*001a*/ 	.short	0x0000


	//----- nvinfo : EIATTR_MAXREG_COUNT
	.align		4
        /*001c*/ 	.byte	0x03, 0x1b
        /*001e*/ 	.short	0x00ff


	//----- nvinfo : EIATTR_MERCURY_ISA_VERSION
	.align		4
        /*0020*/ 	.byte	0x03, 0x5f
        /*0022*/ 	.short	0x0101


	//----- nvinfo : EIATTR_VRC_CTA_INIT_COUNT
	.align		4
        /*0024*/ 	.byte	0x02, 0x4a
	.zero		1
	.zero		1


	//----- nvinfo : EIATTR_EXIT_INSTR_OFFSETS
	.align		4
        /*0028*/ 	.byte	0x04, 0x1c
        /*002a*/ 	.short	(.L_33 - .L_32)


	//   ....[0]....
.L_32:
        /*002c*/ 	.word	0x000000c0


	//   ....[1]....
        /*0030*/ 	.word	0x000001a0


	//----- nvinfo : EIATTR_CRS_STACK_SIZE
	.align		4
.L_33:
        /*0034*/ 	.byte	0x04, 0x1e
        /*0036*/ 	.short	(.L_35 - .L_34)
.L_34:
        /*0038*/ 	.word	0x00000000


	//----- nvinfo : EIATTR_CBANK_PARAM_SIZE
	.align		4
.L_35:
        /*003c*/ 	.byte	0x03, 0x19
        /*003e*/ 	.short	0x0008


	//----- nvinfo : EIATTR_PARAM_CBANK
	.align		4
        /*0040*/ 	.byte	0x04, 0x0a
        /*0042*/ 	.short	(.L_37 - .L_36)
	.align		4
.L_36:
        /*0044*/ 	.word	index@(.nv.constant0._Z4initIdEvR13ManagedVectorIT_E)
        /*0048*/ 	.short	0x0380
        /*004a*/ 	.short	0x0008


	//----- nvinfo : EIATTR_SW_WAR
	.align		4
.L_37:
        /*004c*/ 	.byte	0x04, 0x36
        /*004e*/ 	.short	(.L_39 - .L_38)
.L_38:
        /*0050*/ 	.word	0x00000008
.L_39:


//--------------------- .nv.callgraph             --------------------------
	.section	.nv.callgraph,"",@"SHT_CUDA_CALLGRAPH"
	.align	4
	.sectionentsize	8
	.align		4
        /*0000*/ 	.word	0x00000000
	.align		4
        /*0004*/ 	.word	0xffffffff
	.align		4
        /*0008*/ 	.word	0x00000000
	.align		4
        /*000c*/ 	.word	0xfffffffe
	.align		4
        /*0010*/ 	.word	0x00000000
	.align		4
        /*0014*/ 	.word	0xfffffffd
	.align		4
        /*0018*/ 	.word	0x00000000
	.align		4
        /*001c*/ 	.word	0xfffffffc


//--------------------- .text._Z3dotIdEvR13ManagedVectorIT_ERKS2_S5_ --------------------------
	.section	.text._Z3dotIdEvR13ManagedVectorIT_ERKS2_S5_,"ax",@progbits
	.align	128
        .global         _Z3dotIdEvR13ManagedVectorIT_ERKS2_S5_
        .type           _Z3dotIdEvR13ManagedVectorIT_ERKS2_S5_,@function
        .size           _Z3dotIdEvR13ManagedVectorIT_ERKS2_S5_,(.L_x_8 - _Z3dotIdEvR13ManagedVectorIT_ERKS2_S5_)
        .other          _Z3dotIdEvR13ManagedVectorIT_ERKS2_S5_,@"STO_CUDA_ENTRY STV_DEFAULT"
_Z3dotIdEvR13ManagedVectorIT_ERKS2_S5_:
.text._Z3dotIdEvR13ManagedVectorIT_ERKS2_S5_:
[----:B------:R-:W-:Y:S08]  /*0000*/  LDC R1, c[0x0][0x37c] ;  /* 0x0000df00ff017b82 */ /* 0x000ff00000000800 */
[----:B------:R-:W0:Y:S01]  /*0010*/  LDC.64 R10, c[0x0][0x388] ;  /* 0x0000e200ff0a7b82 */ /* 0x000e220000000a00 */
[----:B------:R-:W0:Y:S02]  /*0020*/  LDCU.64 UR6, c[0x0][0x358] ;  /* 0x00006b00ff0677ac */ /* 0x000e240008000a00 */
[----:B0-----:R-:W2:Y:S01]  /*0030*/  LDG.E.64 R4, desc[UR6][R10.64+0x8] ;  /* 0x000008060a047981 */ /* 0x001ea2000c1e1b00 */
[----:B------:R-:W0:Y:S01]  /*0040*/  LDCU UR8, c[0x0][0x360] ;  /* 0x00006c00ff0877ac */ /* 0x000e220008000800 */
[----:B------:R-:W-:Y:S01]  /*0050*/  BSSY.RECONVERGENT B0, `(.L_x_0) ;  /* 0x000001f000007945 */ /* 0x000fe20003800200 */
[----:B------:R-:W-:Y:S01]  /*0060*/  CS2R R6, SRZ ;  /* 0x0000000000067805 */ /* 0x000fe2000001ff00 */
[----:B------:R-:W0:Y:S01]  /*0070*/  S2R R3, SR_TID.X ;  /* 0x0000000000037919 */ /* 0x000e220000002100 */
[----:B------:R-:W0:Y:S02]  /*0080*/  S2R R0, SR_CTAID.X ;  /* 0x0000000000007919 */ /* 0x000e240000002500 */
[----:B0-----:R-:W-:-:S05]  /*0090*/  IMAD R13, R0, UR8, R3 ;  /* 0x00000008000d7c24 */ /* 0x001fca000f8e0203 */
[----:B--2---:R-:W-:-:S04]  /*00a0*/  ISETP.GT.U32.AND P0, PT, R4, R13, PT ;  /* 0x0000000d0400720c */ /* 0x004fc80003f04070 */
[----:B------:R-:W-:-:S13]  /*00b0*/  ISETP.GT.U32.AND.EX P0, PT, R5, RZ, PT, P0 ;  /* 0x000000ff0500720c */ /* 0x000fda0003f04100 */
[----:B------:R-:W-:Y:S05]  /*00c0*/  @!P0 BRA `(.L_x_1) ;  /* 0x00000000005c8947 */ /* 0x000fea0003800000 */
[----:B------:R-:W0:Y:S01]  /*00d0*/  LDC.64 R8, c[0x0][0x390] ;  /* 0x0000e400ff087b82 */ /* 0x000e220000000a00 */
[----:B------:R-:W2:Y:S04]  /*00e0*/  LDG.E.64 R6, desc[UR6][R10.64] ;  /* 0x000000060a067981 */ /* 0x000ea8000c1e1b00 */
[----:B0-----:R-:W3:Y:S01]  /*00f0*/  LDG.E.64 R8, desc[UR6][R8.64] ;  /* 0x0000000608087981 */ /* 0x001ee2000c1e1b00 */
[----:B------:R-:W-:Y:S02]  /*0100*/  IMAD.MOV.U32 R19, RZ, RZ, R13 ;  /* 0x000000ffff137224 */ /* 0x000fe400078e000d */
[----:B------:R-:W-:Y:S02]  /*0110*/  IMAD.MOV.U32 R16, RZ, RZ, RZ ;  /* 0x000000ffff107224 */ /* 0x000fe400078e00ff */
[----:B------:R-:W-:-:S03]  /*0120*/  IMAD.SHL.U32 R15, R19, 0x8, RZ ;  /* 0x00000008130f7824 */ /* 0x000fc600078e00ff */
[----:B------:R-:W-:Y:S02]  /*0130*/  SHF.L.U64.HI R17, R19, 0x3, R16 ;  /* 0x0000000313117819 */ /* 0x000fe40000010210 */
[----:B--2---:R-:W-:-:S05]  /*0140*/  IADD3 R12, P0, PT, R6, R15, RZ ;  /* 0x0000000f060c7210 */ /* 0x004fca0007f1e0ff */
[----:B------:R-:W-:-:S05]  /*0150*/  IMAD.X R13, R7, 0x1, R17, P0 ;  /* 0x00000001070d7824 */ /* 0x000fca00000e0611 */
[----:B------:R-:W2:Y:S01]  /*0160*/  LDG.E.64 R6, desc[UR6][R12.64] ;  /* 0x000000060c067981 */ /* 0x000ea2000c1e1b00 */
[----:B---3--:R-:W-:-:S05]  /*0170*/  IADD3 R14, P1, PT, R8, R15, RZ ;  /* 0x0000000f080e7210 */ /* 0x008fca0007f3e0ff */
[----:B------:R-:W-:-:S05]  /*0180*/  IMAD.X R15, R9, 0x1, R17, P1 ;  /* 0x00000001090f7824 */ /* 0x000fca00008e0611 */
[----:B------:R-:W2:Y:S01]  /*0190*/  LDG.E.64 R10, desc[UR6][R14.64] ;  /* 0x000000060e0a7981 */ /* 0x000ea2000c1e1b00 */
[----:B------:R-:W0:Y:S02]  /*01a0*/  LDC R2, c[0x0][0x370] ;  /* 0x0000dc00ff027b82 */ /* 0x000e240000000800 */
[----:B0-----:R-:W-:Y:S01]  /*01b0*/  IMAD R2, R2, UR8, RZ ;  /* 0x0000000802027c24 */ /* 0x001fe2000f8e02ff */
[----:B--2---:R-:W-:Y:S01]  /*01c0*/  DMUL R10, R6, R10 ;  /* 0x0000000a060a7228 */ /* 0x004fe20000000000 */
[----:B------:R-:W-:-:S10]  /*01d0*/  CS2R R6, SRZ ;  /* 0x0000000000067805 */ /* 0x000fd4000001ff00 */
.L_x_2:
[----:B------:R-:W-:Y:S01]  /*01e0*/  IADD3 R19, P0, PT, R2, R19, RZ ;  /* 0x0000001302137210 */ /* 0x000fe20007f1e0ff */
[----:B------:R-:W-:-:S04]  /*01f0*/  DADD R6, R10, R6 ;  /* 0x000000000a067229 */ /* 0x000fc80000000006 */
[----:B------:R-:W-:Y:S01]  /*0200*/  IMAD.X R16, RZ, RZ, R16, P0 ;  /* 0x000000ffff107224 */ /* 0x000fe200000e0610 */
[----:B------:R-:W-:-:S04]  /*0210*/  ISETP.GE.U32.AND P0, PT, R19, R4, PT ;  /* 0x000000041300720c */ /* 0x000fc80003f06070 */
[----:B------:R-:W-:-:S13]  /*0220*/  ISETP.GE.U32.AND.EX P0, PT, R16, R5, PT, P0 ;  /* 0x000000051000720c */ /* 0x000fda0003f06100 */
[----:B------:R-:W-:Y:S05]  /*0230*/  @!P0 BRA `(.L_x_2) ;  /* 0xfffffffc00e88947 */ /* 0x000fea000383ffff */
.L_x_1:
[----:B------:R-:W-:Y:S05]  /*0240*/  BSYNC.RECONVERGENT B0 ;  /* 0x0000000000007941 */ /* 0x000fea0003800200 */
.L_x_0:
[----:B------:R-:W0:Y:S01]  /*0250*/  S2UR UR5, SR_CgaCtaId ;  /* 0x00000000000579c3 */ /* 0x000e220000008800 */
[----:B------:R-:W-:Y:S01]  /*0260*/  UMOV UR4, 0x400 ;  /* 0x0000040000047882 */ /* 0x000fe20000000000 */
[----:B------:R-:W-:Y:S01]  /*0270*/  UISETP.GE.U32.AND UP0, UPT, UR8, 0x2, UPT ;  /* 0x000000020800788c */ /* 0x000fe2000bf06070 */
[----:B------:R-:W-:Y:S01]  /*0280*/  ISETP.NE.AND P1, PT, R3, RZ, PT ;  /* 0x000000ff0300720c */ /* 0x000fe20003f25270 */
[----:B0-----:R-:W-:-:S06]  /*0290*/  ULEA UR4, UR5, UR4, 0x18 ;  /* 0x0000000405047291 */ /* 0x001fcc000f8ec0ff */
[----:B------:R-:W-:-:S05]  /*02a0*/  LEA R9, R3, UR4, 0x3 ;  /* 0x0000000403097c11 */ /* 0x000fca000f8e18ff */
[----:B------:R0:W-:Y:S01]  /*02b0*/  STS.64 [R9], R6 ;  /* 0x0000000609007388 */ /* 0x0001e20000000a00 */
[----:B------:R-:W-:Y:S06]  /*02c0*/  BAR.SYNC.DEFER_BLOCKING 0x0 ;  /* 0x0000000000007b1d */ /* 0x000fec0000010000 */
[----:B------:R-:W-:Y:S05]  /*02d0*/  BRA.U !UP0, `(.L_x_3) ;  /* 0x0000000108487547 */ /* 0x000fea000b800000 */
[----:B------:R-:W-:Y:S01]  /*02e0*/  USHF.R.U32.HI UR4, URZ, 0x1, UR8 ;  /* 0x00000001ff047899 */ /* 0x000fe20008011608 */
[----:B------:R-:W-:-:S05]  /*02f0*/  IMAD.MOV.U32 R11, RZ, RZ, RZ ;  /* 0x000000ffff0b7224 */ /* 0x000fca00078e00ff */
[----:B------:R-:W-:-:S07]  /*0300*/  IMAD.U32 R8, RZ, RZ, UR4 ;  /* 0x00000004ff087e24 */ /* 0x000fce000f8e00ff */
.L_x_4:
[----:B------:R-:W-:-:S04]  /*0310*/  ISETP.GT.U32.AND P0, PT, R8, R3, PT ;  /* 0x000000030800720c */ /* 0x000fc80003f04070 */
[----:B------:R-:W-:-:S13]  /*0320*/  ISETP.GT.U32.AND.EX P0, PT, R11, RZ, PT, P0 ;  /* 0x000000ff0b00720c */ /* 0x000fda0003f04100 */
[C---:B------:R-:W-:Y:S01]  /*0330*/  @P0 IMAD R2, R8.reuse, 0x8, R9 ;  /* 0x0000000808020824 */ /* 0x040fe200078e0209 */
[----:B0-----:R-:W-:Y:S04]  /*0340*/  @P0 LDS.64 R6, [R9] ;  /* 0x0000000009060984 */ /* 0x001fe80000000a00 */
[----:B------:R-:W0:Y:S02]  /*0350*/  @P0 LDS.64 R4, [R2] ;  /* 0x0000000002040984 */ /* 0x000e240000000a00 */
[----:B0-----:R-:W-:Y:S01]  /*0360*/  @P0 DADD R4, R4, R6 ;  /* 0x0000000004040229 */ /* 0x001fe20000000006 */
[--C-:B------:R-:W-:Y:S02]  /*0370*/  SHF.R.U32.HI R7, RZ, 0x1, R11.reuse ;  /* 0x00000001ff077819 */ /* 0x100fe4000001160b */
[----:B------:R-:W-:-:S04]  /*0380*/  SHF.R.U64 R6, R8, 0x1, R11 ;  /* 0x0000000108067819 */ /* 0x000fc8000000120b */
[----:B------:R1:W-:Y:S01]  /*0390*/  @P0 STS.64 [R9], R4 ;  /* 0x0000000409000388 */ /* 0x0003e20000000a00 */
[----:B------:R-:W-:Y:S01]  /*03a0*/  BAR.SYNC.DEFER_BLOCKING 0x0 ;  /* 0x0000000000007b1d */ /* 0x000fe20000010000 */
[----:B------:R-:W-:Y:S01]  /*03b0*/  ISETP.GT.U32.AND P0, PT, R8, 0x1, PT ;  /* 0x000000010800780c */ /* 0x000fe20003f04070 */
[----:B------:R-:W-:-:S03]  /*03c0*/  IMAD.MOV.U32 R8, RZ, RZ, R6 ;  /* 0x000000ffff087224 */ /* 0x000fc600078e0006 */
[----:B------:R-:W-:Y:S01]  /*03d0*/  ISETP.GT.U32.AND.EX P0, PT, R11, RZ, PT, P0 ;  /* 0x000000ff0b00720c */ /* 0x000fe20003f04100 */
[----:B------:R-:W-:-:S12]  /*03e0*/  IMAD.MOV.U32 R11, RZ, RZ, R7 ;  /* 0x000000ffff0b7224 */ /* 0x000fd800078e0007 */
[----:B-1----:R-:W-:Y:S05]  /*03f0*/  @P0 BRA `(.L_x_4) ;  /* 0xfffffffc00c40947 */ /* 0x002fea000383ffff */
.L_x_3:
[----:B------:R-:W-:Y:S05]  /*0400*/  @P1 EXIT ;  /* 0x000000000000194d */ /* 0x000fea0003800000 */
[----:B------:R-:W1:Y:S02]  /*0410*/  LDC.64 R4, c[0x0][0x380] ;  /* 0x0000e000ff047b82 */ /* 0x000e640000000a00 */
[----:B-1----:R-:W0:Y:S06]  /*0420*/  LDG.E.64 R4, desc[UR6][R4.64] ;  /* 0x0000000604047981 */ /* 0x002e2c000c1e1b00 */
[----:B------:R-:W1:Y:S01]  /*0430*/  S2UR UR5, SR_CgaCtaId ;  /* 0x00000000000579c3 */ /* 0x000e620000008800 */
[----:B------:R-:W-:Y:S02]  /*0440*/  UMOV UR4, 0x400 ;  /* 0x0000040000047882 */ /* 0x000fe40000000000 */
[----:B-1----:R-:W-:-:S09]  /*0450*/  ULEA UR4, UR5, UR4, 0x18 ;  /* 0x0000000405047291 */ /* 0x002fd2000f8ec0ff */
[----:B------:R-:W1:Y:S01]  /*0460*/  LDS.64 R2, [UR4] ;  /* 0x00000004ff027984 */ /* 0x000e620008000a00 */
[----:B0-----:R-:W-:-:S05]  /*0470*/  IMAD.WIDE.U32 R6, R0, 0x8, R4 ;  /* 0x0000000800067825 */ /* 0x001fca00078e0004 */
[----:B-1----:R-:W-:Y:S01]  /*0480*/  STG.E.64 desc[UR6][R6.64], R2 ;  /* 0x0000000206007986 */ /* 0x002fe2000c101b06 */
[----:B------:R-:W-:Y:S05]  /*0490*/  EXIT ;  /* 0x000000000000794d */ /* 0x000fea0003800000 */
.L_x_5:
[----:B------:R-:W-:-:S00]  /*04a0*/  BRA `(.L_x_5) ;  /* 0xfffffffc00fc7947 */ /* 0x000fc0000383ffff */
[----:B------:R-:W-:-:S00]  /*04b0*/  NOP ;  /* 0x0000000000007918 */ /* 0x000fc00000000000 */
        /* <DEDUP_REMOVED lines=12> */
.L_x_8:


//--------------------- .text._Z4initIdEvR13ManagedVectorIT_E --------------------------
	.section	.text._Z4initIdEvR13ManagedVectorIT_E,"ax",@progbits
	.align	128
        .global         _Z4initIdEvR13ManagedVectorIT_E
        .type           _Z4initIdEvR13ManagedVectorIT_E,@function
        .size           _Z4initIdEvR13ManagedVectorIT_E,(.L_x_9 - _Z4initIdEvR13ManagedVectorIT_E)
        .other          _Z4initIdEvR13ManagedVectorIT_E,@"STO_CUDA_ENTRY STV_DEFAULT"
_Z4initIdEvR13ManagedVectorIT_E:
.text._Z4initIdEvR13ManagedVectorIT_E:
[----:B------:R-:W-:Y:S08]  /*0000*/  LDC R1, c[0x0][0x37c] ;  /* 0x0000df00ff017b82 */ /* 0x000ff00000000800 */
[----:B------:R-:W0:Y:S01]  /*0010*/  LDC.64 R6, c[0x0][0x380] ;  /* 0x0000e000ff067b82 */ /* 0x000e220000000a00 */
[----:B------:R-:W0:Y:S02]  /*0020*/  LDCU.64 UR4, c[0x0][0x358] ;  /* 0x00006b00ff0477ac */ /* 0x000e240008000a00 */
[----:B0-----:R-:W2:Y:S05]  /*0030*/  LDG.E.64 R2, desc[UR4][R6.64+0x8] ;  /* 0x0000080406027981 */ /* 0x001eaa000c1e1b00 */
[----:B------:R-:W0:Y:S01]  /*0040*/  S2UR UR6, SR_CTAID.X ;  /* 0x00000000000679c3 */ /* 0x000e220000002500 */
[----:B------:R-:W0:Y:S07]  /*0050*/  S2R R5, SR_TID.X ;  /* 0x0000000000057919 */ /* 0x000e2e0000002100 */
[----:B------:R-:W0:Y:S01]  /*0060*/  LDC R0, c[0x0][0x360] ;  /* 0x0000d800ff007b82 */ /* 0x000e220000000800 */
[----:B------:R-:W1:Y:S01]  /*0070*/  LDCU UR7, c[0x0][0x370] ;  /* 0x00006e00ff0777ac */ /* 0x000e620008000800 */
[----:B0-----:R-:W-:-:S02]  /*0080*/  IMAD R5, R0, UR6, R5 ;  /* 0x0000000600057c24 */ /* 0x001fc4000f8e0205 */
[----:B-1----:R-:W-:-:S03]  /*0090*/  IMAD R0, R0, UR7, RZ ;  /* 0x0000000700007c24 */ /* 0x002fc6000f8e02ff */
[----:B--2---:R-:W-:-:S04]  /*00a0*/  ISETP.GT.U32.AND P0, PT, R2, R5, PT ;  /* 0x000000050200720c */ /* 0x004fc80003f04070 */
[----:B------:R-:W-:-:S13]  /*00b0*/  ISETP.GT.U32.AND.EX P0, PT, R3, RZ, PT, P0 ;  /* 0x000000ff0300720c */ /* 0x000fda0003f04100 */
[----:B------:R-:W-:Y:S05]  /*00c0*/  @!P0 EXIT ;  /* 0x000000000000894d */ /* 0x000fea0003800000 */
[----:B------:R-:W-:Y:S02]  /*00d0*/  IMAD.MOV.U32 R11, RZ, RZ, R5 ;  /* 0x000000ffff0b7224 */ /* 0x000fe400078e0005 */
[----:B------:R-:W-:-:S07]  /*00e0*/  IMAD.MOV.U32 R13, RZ, RZ, RZ ;  /* 0x000000ffff0d7224 */ /* 0x000fce00078e00ff */
.L_x_6:
[----:B------:R-:W2:Y:S01]  /*00f0*/  LDG.E.64 R4, desc[UR4][R6.64] ;  /* 0x0000000406047981 */ /* 0x000ea2000c1e1b00 */
[----:B------:R-:W-:Y:S02]  /*0100*/  IMAD.MOV.U32 R8, RZ, RZ, 0x0 ;  /* 0x00000000ff087424 */ /* 0x000fe400078e00ff */
[----:B------:R-:W-:Y:S01]  /*0110*/  IMAD.MOV.U32 R9, RZ, RZ, 0x3ff00000 ;  /* 0x3ff00000ff097424 */ /* 0x000fe200078e00ff */
[----:B--2---:R-:W-:-:S04]  /*0120*/  LEA R4, P0, R11, R4, 0x3 ;  /* 0x000000040b047211 */ /* 0x004fc800078018ff */
[----:B------:R-:W-:Y:S02]  /*0130*/  LEA.HI.X R5, R11, R5, R13, 0x3, P0 ;  /* 0x000000050b057211 */ /* 0x000fe400000f1c0d */
[----:B------:R-:W-:-:S03]  /*0140*/  IADD3 R11, P0, PT, R0, R11, RZ ;  /* 0x0000000b000b7210 */ /* 0x000fc60007f1e0ff */
[----:B------:R0:W-:Y:S02]  /*0150*/  STG.E.64 desc[UR4][R4.64], R8 ;  /* 0x0000000804007986 */ /* 0x0001e4000c101b04 */
[----:B------:R-:W-:Y:S01]  /*0160*/  IMAD.X R13, RZ, RZ, R13, P0 ;  /* 0x000000ffff0d7224 */ /* 0x000fe200000e060d */
[----:B------:R-:W-:-:S04]  /*0170*/  ISETP.GE.U32.AND P0, PT, R11, R2, PT ;  /* 0x000000020b00720c */ /* 0x000fc80003f06070 */
[----:B------:R-:W-:-:S13]  /*0180*/  ISETP.GE.U32.AND.EX P0, PT, R13, R3, PT, P0 ;  /* 0x000000030d00720c */ /* 0x000fda0003f06100 */
[----:B0-----:R-:W-:Y:S05]  /*0190*/  @!P0 BRA `(.L_x_6) ;  /* 0xfffffffc00d48947 */ /* 0x001fea000383ffff */
[----:B------:R-:W-:Y:S05]  /*01a0*/  EXIT ;  /* 0x000000000000794d */ /* 0x000fea0003800000 */
.L_x_7:
        /* <DEDUP_REMOVED lines=13> */
.L_x_9:


//--------------------- .nv.shared._Z3dotIdEvR13ManagedVectorIT_ERKS2_S5_ --------------------------
	.section	.nv.shared._Z3dotIdEvR13ManagedVectorIT_ERKS2_S5_,"aw",@nobits
	.sectionflags	@""
	.align	8
.nv.shared._Z3dotIdEvR13ManagedVectorIT_ERKS2_S5_:
	.zero		9216


//--------------------- .nv.shared.reserved.0     --------------------------
	.section	.nv.shared.reserved.0,"aw",@nobits
	.weak		__nv_reservedSMEM_offset_0_alias
	.size		__nv_reservedSMEM_offset_0_alias, 0, 64
	.other		__nv_reservedSMEM_offset_0_alias,@"STO_CUDA_RESERVED_SHARED STV_DEFAULT"
__nv_reservedSMEM_offset_0_alias:
	.zero		0
	.zero		64


//--------------------- .nv.constant0._Z3dotIdEvR13ManagedVectorIT_ERKS2_S5_ --------------------------
	.section	.nv.constant0._Z3dotIdEvR13ManagedVectorIT_ERKS2_S5_,"a",@progbits
	.sectionflags	@""
	.align	4
.nv.constant0._Z3dotIdEvR13ManagedVectorIT_ERKS2_S5_:
	.zero		920


//--------------------- .nv.constant0._Z4initIdEvR13ManagedVectorIT_E --------------------------
	.section	.nv.constant0._Z4initIdEvR13ManagedVectorIT_E,"a",@progbits
	.sectionflags	@""
	.align	4
.nv.constant0._Z4initIdEvR13ManagedVectorIT_E:
	.zero		904


//--------------------- SYMBOLS --------------------------

	.type		.nv.reservedSmem.offset0,@object
	.size		.nv.reservedSmem.offset0,0x4
	.type		.nv.reservedSmem.cap,@object
	.size		.nv.reservedSmem.cap,0x4
